	.target	sm_120a

	.elftype	@"ET_EXEC"


//--------------------- .note.nv.tkinfo           --------------------------
	.section	.note.nv.tkinfo,"",@"SHT_NOTE"
	.sectionflags	@"SHF_NOTE_NV_TKINFO"
	.tkinfo
        /*0018*/ 	.word	0x00000080
        /*0030*/ 	.string	""
        /*0030*/ 	.string	"ptxas"
        /*0030*/ 	.string	"Cuda compilation tools, release 12.8, V12.8.93"
        /*0030*/ 	.string	"Build cuda_12.8.r12.8/compiler.35583870_0"
        /*0030*/ 	.string	"-v  -lineinfo  -arch sm_120a "



//--------------------- .note.nv.cuver            --------------------------
	.section	.note.nv.cuver,"",@"SHT_NOTE"
	.sectionflags	@"SHF_NOTE_NV_CUVER"
        /*0018*/ 	.short	0x0001
        /*001a*/ 	.short	0x0078
        /*001c*/ 	.short	0x0001
        /*001e*/ 	.short	0x0000
        /*0020*/ 	.short	0x0001
        /*0022*/ 	.short	0x0000


//--------------------- .nv.info                  --------------------------
	.section	.nv.info,"",@"SHT_CUDA_INFO"
	.align	4


	//----- nvinfo : EIATTR_REGCOUNT
	.align		4
        /*0000*/ 	.byte	0x04, 0x2f
        /*0002*/ 	.short	(.L_2 - .L_1)
	.align		4
.L_1:
        /*0004*/ 	.word	index@(triton_red_fused__scaled_dot_product_efficient_attention_mean_pow_4)
        /*0008*/ 	.word	0x0000001a


	//----- nvinfo : EIATTR_FRAME_SIZE
	.align		4
.L_2:
        /*000c*/ 	.byte	0x04, 0x11
        /*000e*/ 	.short	(.L_4 - .L_3)
	.align		4
.L_3:
        /*0010*/ 	.word	index@(triton_red_fused__scaled_dot_product_efficient_attention_mean_pow_4)
        /*0014*/ 	.word	0x00000000


	//----- nvinfo : EIATTR_MIN_STACK_SIZE
	.align		4
.L_4:
        /*0018*/ 	.byte	0x04, 0x12
        /*001a*/ 	.short	(.L_6 - .L_5)
	.align		4
.L_5:
        /*001c*/ 	.word	index@(triton_red_fused__scaled_dot_product_efficient_attention_mean_pow_4)
        /*0020*/ 	.word	0x00000000
.L_6:


//--------------------- .nv.info.triton_red_fused__scaled_dot_product_efficient_attention_mean_pow_4 --------------------------
	.section	.nv.info.triton_red_fused__scaled_dot_product_efficient_attention_mean_pow_4,"",@"SHT_CUDA_INFO"
	.sectionflags	@""
	.align	4


	//----- nvinfo : EIATTR_CUDA_API_VERSION
	.align		4
        /*0000*/ 	.byte	0x04, 0x37
        /*0002*/ 	.short	(.L_8 - .L_7)
.L_7:
        /*0004*/ 	.word	0x00000080


	//----- nvinfo : EIATTR_KPARAM_INFO
	.align		4
.L_8:
        /*0008*/ 	.byte	0x04, 0x17
        /*000a*/ 	.short	(.L_10 - .L_9)
.L_9:
        /*000c*/ 	.word	0x00000000
        /*0010*/ 	.short	0x0004
        /*0012*/ 	.short	0x0018
        /*0014*/ 	.byte	0x00, 0xf4, 0x21, 0x00


	//----- nvinfo : EIATTR_KPARAM_INFO
	.align		4
.L_10:
        /*0018*/ 	.byte	0x04, 0x17
        /*001a*/ 	.short	(.L_12 - .L_11)
.L_11:
        /*001c*/ 	.word	0x00000000
        /*0020*/ 	.short	0x0003
        /*0022*/ 	.short	0x0014
        /*0024*/ 	.byte	0x00, 0xf0, 0x11, 0x00


	//----- nvinfo : EIATTR_KPARAM_INFO
	.align		4
.L_12:
        /*0028*/ 	.byte	0x04, 0x17
        /*002a*/ 	.short	(.L_14 - .L_13)
.L_13:
        /*002c*/ 	.word	0x00000000
        /*0030*/ 	.short	0x0002
        /*0032*/ 	.short	0x0010
        /*0034*/ 	.byte	0x00, 0xf0, 0x11, 0x00


	//----- nvinfo : EIATTR_KPARAM_INFO
	.align		4
.L_14:
        /*0038*/ 	.byte	0x04, 0x17
        /*003a*/ 	.short	(.L_16 - .L_15)
.L_15:
        /*003c*/ 	.word	0x00000000
        /*0040*/ 	.short	0x0001
        /*0042*/ 	.short	0x0008
        /*0044*/ 	.byte	0x00, 0xf4, 0x21, 0x00


	//----- nvinfo : EIATTR_KPARAM_INFO
	.align		4
.L_16:
        /*0048*/ 	.byte	0x04, 0x17
        /*004a*/ 	.short	(.L_18 - .L_17)
.L_17:
        /*004c*/ 	.word	0x00000000
        /*0050*/ 	.short	0x0000
        /*0052*/ 	.short	0x0000
        /*0054*/ 	.byte	0x00, 0xf4, 0x21, 0x00


	//----- nvinfo : EIATTR_SPARSE_MMA_MASK
	.align		4
.L_18:
        /*0058*/ 	.byte	0x03, 0x50
        /*005a*/ 	.short	0x0000


	//----- nvinfo : EIATTR_MAXREG_COUNT
	.align		4
        /*005c*/ 	.byte	0x03, 0x1b
        /*005e*/ 	.short	0x0080


	//----- nvinfo : EIATTR_NUM_BARRIERS
	.align		4
        /*0060*/ 	.byte	0x02, 0x4c
        /*0062*/ 	.byte	0x01
	.zero		1


	//----- nvinfo : EIATTR_COOP_GROUP_MASK_REGIDS
	.align		4
        /*0064*/ 	.byte	0x04, 0x29
        /*0066*/ 	.short	(.L_20 - .L_19)


	//   ....[0]....
.L_19:
        /*0068*/ 	.word	0xffffffff


	//   ....[1]....
        /*006c*/ 	.word	0xffffffff


	//   ....[2]....
        /*0070*/ 	.word	0xffffffff


	//   ....[3]....
        /*0074*/ 	.word	0xffffffff


	//   ....[4]....
        /*0078*/ 	.word	0xffffffff


	//   ....[5]....
        /*007c*/ 	.word	0xffffffff


	//   ....[6]....
        /*0080*/ 	.word	0xffffffff


	//   ....[7]....
        /*0084*/ 	.word	0xffffffff


	//   ....[8]....
        /*0088*/ 	.word	0xffffffff


	//----- nvinfo : EIATTR_COOP_GROUP_INSTR_OFFSETS
	.align		4
.L_20:
        /*008c*/ 	.byte	0x04, 0x28
        /*008e*/ 	.short	(.L_22 - .L_21)


	//   ....[0]....
.L_21:
        /*0090*/ 	.word	0x00000400


	//   ....[1]....
        /*0094*/ 	.word	0x000004a0


	//   ....[2]....
        /*0098*/ 	.word	0x00000510


	//   ....[3]....
        /*009c*/ 	.word	0x00000530


	//   ....[4]....
        /*00a0*/ 	.word	0x00000560


	//   ....[5]....
        /*00a4*/ 	.word	0x000005f0


	//   ....[6]....
        /*00a8*/ 	.word	0x00000610


	//   ....[7]....
        /*00ac*/ 	.word	0x00000640


	//   ....[8]....
        /*00b0*/ 	.word	0x000006d0


	//----- nvinfo : EIATTR_VRC_CTA_INIT_COUNT
	.align		4
.L_22:
        /*00b4*/ 	.byte	0x02, 0x4a
	.zero		1
	.zero		1


	//----- nvinfo : EIATTR_EXIT_INSTR_OFFSETS
	.align		4
        /*00b8*/ 	.byte	0x04, 0x1c
        /*00ba*/ 	.short	(.L_24 - .L_23)


	//   ....[0]....
.L_23:
        /*00bc*/ 	.word	0x00000ca0


	//   ....[1]....
        /*00c0*/ 	.word	0x00000cc0


	//----- nvinfo : EIATTR_REQNTID
	.align		4
.L_24:
        /*00c4*/ 	.byte	0x04, 0x10
        /*00c6*/ 	.short	(.L_26 - .L_25)
.L_25:
        /*00c8*/ 	.word	0x00000200
        /*00cc*/ 	.word	0x00000001
        /*00d0*/ 	.word	0x00000001


	//----- nvinfo : EIATTR_CBANK_PARAM_SIZE
	.align		4
.L_26:
        /*00d4*/ 	.byte	0x03, 0x19
        /*00d6*/ 	.short	0x0020


	//----- nvinfo : EIATTR_PARAM_CBANK
	.align		4
        /*00d8*/ 	.byte	0x04, 0x0a
        /*00da*/ 	.short	(.L_28 - .L_27)
	.align		4
.L_27:
        /*00dc*/ 	.word	index@(.nv.constant0.triton_red_fused__scaled_dot_product_efficient_attention_mean_pow_4)
        /*00e0*/ 	.short	0x0380
        /*00e2*/ 	.short	0x0020


	//----- nvinfo : EIATTR_SW_WAR
	.align		4
.L_28:
        /*00e4*/ 	.byte	0x04, 0x36
        /*00e6*/ 	.short	(.L_30 - .L_29)
.L_29:
        /*00e8*/ 	.word	0x00000000
.L_30:


//--------------------- .nv.compat                --------------------------
	.section	.nv.compat,"",@"SHT_CUDA_COMPAT_INFO"
	.align	4
        /*0000*/ 	.byte	0x02, 0x02, 0x01, 0x00, 0x02, 0x05, 0x05, 0x00, 0x02, 0x03, 0x00, 0x00, 0x02, 0x06, 0x01, 0x00


//--------------------- .nv.callgraph             --------------------------
	.section	.nv.callgraph,"",@"SHT_CUDA_CALLGRAPH"
	.align	4
	.sectionentsize	8
	.align		4
        /*0000*/ 	.word	0x00000000
	.align		4
        /*0004*/ 	.word	0xffffffff
	.align		4
        /*0008*/ 	.word	0x00000000
	.align		4
        /*000c*/ 	.word	0xfffffffe
	.align		4
        /*0010*/ 	.word	0x00000000
	.align		4
        /*0014*/ 	.word	0xfffffffd
	.align		4
        /*0018*/ 	.word	0x00000000
	.align		4
        /*001c*/ 	.word	0xfffffffc


//--------------------- .nv.constant4             --------------------------
	.section	.nv.constant4,"a",@progbits
	.align	8
	.align		8
.nv.constant4:
        /*0000*/ 	.dword	_$_str


//--------------------- .text.triton_red_fused__scaled_dot_product_efficient_attention_mean_pow_4 --------------------------
	.section	.text.triton_red_fused__scaled_dot_product_efficient_attention_mean_pow_4,"ax",@progbits
	.align	128
        .global         triton_red_fused__scaled_dot_product_efficient_attention_mean_pow_4
        .type           triton_red_fused__scaled_dot_product_efficient_attention_mean_pow_4,@function
        .size           triton_red_fused__scaled_dot_product_efficient_attention_mean_pow_4,(.L_x_2 - triton_red_fused__scaled_dot_product_efficient_attention_mean_pow_4)
        .other          triton_red_fused__scaled_dot_product_efficient_attention_mean_pow_4,@"STO_CUDA_ENTRY STV_DEFAULT"
triton_red_fused__scaled_dot_product_efficient_attention_mean_pow_4:
.text.triton_red_fused__scaled_dot_product_efficient_attention_mean_pow_4:
[----:B------:R-:W0:Y:S01]  /*0000*/  LDC R1, c[0x0][0x37c] ;  /* 0x0000df00ff017b82 */ /* 0x000e220000000800 */
[----:B------:R-:W1:Y:S01]  /*0010*/  S2R R16, SR_CTAID.X ;  /* 0x0000000000107919 */ /* 0x000e620000002500 */
[----:B------:R-:W2:Y:S01]  /*0020*/  S2R R18, SR_TID.X ;  /* 0x0000000000127919 */ /* 0x000ea20000002100 */
[C---:B-1----:R-:W-:Y:S01]  /*0030*/  ISETP.GE.U32.AND P0, PT, R16.reuse, 0x200, PT ;  /* 0x000002001000780c */ /* 0x042fe20003f06070 */
[----:B------:R-:W-:Y:S01]  /*0040*/  IMAD R2, R16, 0x1400, RZ ;  /* 0x0000140010027824 */ /* 0x000fe200078e02ff */
[----:B--2---:R-:W-:-:S04]  /*0050*/  SHF.L.U32 R7, R18, 0x2, RZ ;  /* 0x0000000212077819 */ /* 0x004fc800000006ff */
[----:B------:R-:W-:-:S04]  /*0060*/  LOP3.LUT R4, R7, 0x7fc, RZ, 0xc0, !PT ;  /* 0x000007fc07047812 */ /* 0x000fc800078ec0ff */
[----:B------:R-:W-:-:S03]  /*0070*/  IADD3 R0, PT, PT, R4, R2, RZ ;  /* 0x0000000204007210 */ /* 0x000fc60007ffe0ff */
[----:B------:R-:W-:Y:S01]  /*0080*/  @P0 MOV R6, RZ ;  /* 0x000000ff00060202 */ /* 0x000fe20000000f00 */
[----:B------:R-:W-:Y:S01]  /*0090*/  @P0 MOV R5, RZ ;  /* 0x000000ff00050202 */ /* 0x000fe20000000f00 */
[----:B------:R-:W-:Y:S01]  /*00a0*/  @P0 SHF.R.S32.HI R9, RZ, 0x1f, R0 ;  /* 0x0000001fff090819 */ /* 0x000fe20000011400 */
[----:B------:R-:W-:Y:S01]  /*00b0*/  @P0 MOV R8, R0 ;  /* 0x0000000000080202 */ /* 0x000fe20000000f00 */
[----:B0-----:R-:W-:Y:S06]  /*00c0*/  @P0 BRA `(.L_x_0) ;  /* 0x0000000000cc0947 */ /* 0x001fec0003800000 */
[----:B------:R-:W0:Y:S01]  /*00d0*/  LDC.64 R12, c[0x0][0x380] ;  /* 0x0000e000ff0c7b82 */ /* 0x000e220000000a00 */
[----:B------:R-:W1:Y:S01]  /*00e0*/  LDCU.64 UR6, c[0x0][0x380] ;  /* 0x00007000ff0677ac */ /* 0x000e620008000a00 */
[----:B------:R-:W-:Y:S01]  /*00f0*/  IADD3 R11, PT, PT, R2, 0x800, R7 ;  /* 0x00000800020b7810 */ /* 0x000fe20007ffe007 */
[----:B------:R-:W-:Y:S01]  /*0100*/  HFMA2 R5, -RZ, RZ, 0, 0 ;  /* 0x00000000ff057431 */ /* 0x000fe200000001ff */
[----:B------:R-:W-:Y:S01]  /*0110*/  MOV R3, RZ ;  /* 0x000000ff00037202 */ /* 0x000fe20000000f00 */
[----:B------:R-:W-:Y:S01]  /*0120*/  UMOV UR4, 0xf0 ;  /* 0x000000f000047882 */ /* 0x000fe20000000000 */
[----:B------:R-:W-:Y:S01]  /*0130*/  LOP3.LUT R6, R4, 0x1000, RZ, 0xfc, !PT ;  /* 0x0000100004067812 */ /* 0x000fe200078efcff */
[----:B------:R-:W-:Y:S01]  /*0140*/  USHF.R.U32 UR4, UR4, 0x4, URZ ;  /* 0x0000000404047899 */ /* 0x000fe200080016ff */
[----:B------:R-:W-:-:S03]  /*0150*/  UMOV UR5, 0x140 ;  /* 0x0000014000057882 */ /* 0x000fc60000000000 */
[----:B------:R-:W-:-:S04]  /*0160*/  ULOP3.LUT UR5, UR5, 0xf, UR4, 0xf8, !UPT ;  /* 0x0000000f05057892 */ /* 0x000fc8000f8ef804 */
[----:B------:R-:W-:Y:S01]  /*0170*/  USHF.L.U32 UR5, UR5, 0x14, URZ ;  /* 0x0000001405057899 */ /* 0x000fe200080006ff */
[----:B------:R-:W-:Y:S01]  /*0180*/  UMOV UR4, URZ ;  /* 0x000000ff00047c82 */ /* 0x000fe20008000000 */
[----:B------:R-:W-:Y:S02]  /*0190*/  IADD.64 R8, R2, R4 ;  /* 0x0000000402087235 */ /* 0x000fe400078e0200 */
[----:B------:R-:W-:Y:S01]  /*01a0*/  ISETP.GE.U32.AND P1, PT, R6, 0x1400, PT ;  /* 0x000014000600780c */ /* 0x000fe20003f26070 */
[--C-:B0-----:R-:W-:Y:S02]  /*01b0*/  IMAD.WIDE.U32 R10, R11, 0x2, R12.reuse ;  /* 0x000000020b0a7825 */ /* 0x101fe400078e000c */
[----:B-1----:R-:W-:Y:S02]  /*01c0*/  LEA R14, P2, R8, UR6, 0x1 ;  /* 0x00000006080e7c11 */ /* 0x002fe4000f8408ff */
[----:B------:R-:W-:Y:S02]  /*01d0*/  IMAD.WIDE.U32 R12, R0, 0x2, R12 ;  /* 0x00000002000c7825 */ /* 0x000fe400078e000c */
[----:B------:R-:W2:Y:S01]  /*01e0*/  LDG.E.EL.64 R10, desc[UR4][R10.64] ;  /* 0x000000040a0a7981 */ /* 0x000ea2000c2e1b00 */
[----:B------:R-:W-:Y:S01]  /*01f0*/  LEA.HI.X R15, R8, UR7, R9, 0x1, P2 ;  /* 0x00000007080f7c11 */ /* 0x000fe200090f0c09 */
[----:B------:R-:W-:-:S02]  /*0200*/  CS2R R8, SRZ ;  /* 0x0000000000087805 */ /* 0x000fc4000001ff00 */
[----:B------:R-:W3:Y:S04]  /*0210*/  LDG.E.EL.64 R12, desc[UR4][R12.64] ;  /* 0x000000040c0c7981 */ /* 0x000ee8000c2e1b00 */
[----:B------:R-:W4:Y:S01]  /*0220*/  @!P1 LDG.E.EL.64 R8, desc[UR4][R14.64+0x2000] ;  /* 0x002000040e089981 */ /* 0x000f22000c2e1b00 */
[--C-:B--2---:R-:W-:Y:S02]  /*0230*/  HADD2.F32 R19, -RZ, R10.reuse.H1_H1 ;  /* 0x3000000aff137230 */ /* 0x104fe40000004100 */
[----:B------:R-:W-:Y:S02]  /*0240*/  HADD2.F32 R20, -RZ, R10.H0_H0 ;  /* 0x2000000aff147230 */ /* 0x000fe40000004100 */
[--C-:B---3--:R-:W-:Y:S02]  /*0250*/  HADD2.F32 R10, -RZ, R12.reuse.H1_H1 ;  /* 0x3000000cff0a7230 */ /* 0x108fe40000004100 */
[----:B------:R-:W-:Y:S01]  /*0260*/  FMUL R21, R19, R19 ;  /* 0x0000001313157220 */ /* 0x000fe20000400000 */
[----:B------:R-:W-:-:S02]  /*0270*/  HADD2.F32 R12, -RZ, R12.H0_H0 ;  /* 0x2000000cff0c7230 */ /* 0x000fc40000004100 */
[----:B------:R-:W-:Y:S01]  /*0280*/  FMUL R19, R20, R20 ;  /* 0x0000001414137220 */ /* 0x000fe20000400000 */
[----:B------:R-:W-:Y:S02]  /*0290*/  HADD2.F32 R17, -RZ, R11.H0_H0 ;  /* 0x2000000bff117230 */ /* 0x000fe40000004100 */
[----:B------:R-:W-:Y:S01]  /*02a0*/  FFMA R10, R10, R10, R21 ;  /* 0x0000000a0a0a7223 */ /* 0x000fe20000000015 */
[----:B------:R-:W-:Y:S02]  /*02b0*/  HADD2.F32 R6, -RZ, R13.H0_H0 ;  /* 0x2000000dff067230 */ /* 0x000fe40000004100 */
[----:B------:R-:W-:Y:S01]  /*02c0*/  FFMA R19, R12, R12, R19 ;  /* 0x0000000c0c137223 */ /* 0x000fe20000000013 */
[----:B------:R-:W-:Y:S02]  /*02d0*/  HADD2.F32 R11, -RZ, R11.H1_H1 ;  /* 0x3000000bff0b7230 */ /* 0x000fe40000004100 */
[----:B------:R-:W-:Y:S01]  /*02e0*/  FMUL R17, R17, R17 ;  /* 0x0000001111117220 */ /* 0x000fe20000400000 */
[----:B----4-:R-:W-:-:S02]  /*02f0*/  HADD2.F32 R15, -RZ, R8.H1_H1 ;  /* 0x30000008ff0f7230 */ /* 0x010fc40000004100 */
[----:B------:R-:W-:Y:S02]  /*0300*/  HADD2.F32 R12, -RZ, R8.H0_H0 ;  /* 0x20000008ff0c7230 */ /* 0x000fe40000004100 */
[----:B------:R-:W-:Y:S01]  /*0310*/  FFMA R17, R6, R6, R17 ;  /* 0x0000000606117223 */ /* 0x000fe20000000011 */
[----:B------:R-:W-:Y:S02]  /*0320*/  HADD2.F32 R13, -RZ, R13.H1_H1 ;  /* 0x3000000dff0d7230 */ /* 0x000fe40000004100 */
[----:B------:R-:W-:Y:S01]  /*0330*/  FMUL R6, R11, R11 ;  /* 0x0000000b0b067220 */ /* 0x000fe20000400000 */
[--C-:B------:R-:W-:Y:S02]  /*0340*/  HADD2.F32 R8, -RZ, R9.reuse.H0_H0 ;  /* 0x20000009ff087230 */ /* 0x100fe40000004100 */
[----:B------:R-:W-:Y:S01]  /*0350*/  @!P1 FFMA R10, R15, R15, R10 ;  /* 0x0000000f0f0a9223 */ /* 0x000fe2000000000a */
[----:B------:R-:W-:Y:S01]  /*0360*/  @!P1 FFMA R19, R12, R12, R19 ;  /* 0x0000000c0c139223 */ /* 0x000fe20000000013 */
[----:B------:R-:W-:-:S02]  /*0370*/  HADD2.F32 R9, -RZ, R9.H1_H1 ;  /* 0x30000009ff097230 */ /* 0x000fc40000004100 */
[----:B------:R-:W-:Y:S01]  /*0380*/  FFMA R6, R13, R13, R6 ;  /* 0x0000000d0d067223 */ /* 0x000fe20000000006 */
[----:B------:R-:W-:Y:S01]  /*0390*/  @!P1 FFMA R17, R8, R8, R17 ;  /* 0x0000000808119223 */ /* 0x000fe20000000011 */
[----:B------:R-:W-:Y:S01]  /*03a0*/  FADD R10, R10, R19 ;  /* 0x000000130a0a7221 */ /* 0x000fe20000000000 */
[----:B------:R-:W-:Y:S01]  /*03b0*/  MOV R8, R0 ;  /* 0x0000000000087202 */ /* 0x000fe20000000f00 */
[----:B------:R-:W-:Y:S01]  /*03c0*/  @!P1 FFMA R6, R9, R9, R6 ;  /* 0x0000000909069223 */ /* 0x000fe20000000006 */
[----:B------:R-:W-:Y:S01]  /*03d0*/  SHF.R.S32.HI R9, RZ, 0x1f, R0 ;  /* 0x0000001fff097819 */ /* 0x000fe20000011400 */
[----:B------:R-:W-:-:S04]  /*03e0*/  FADD R17, R17, R10 ;  /* 0x0000000a11117221 */ /* 0x000fc80000000000 */
[----:B------:R-:W-:-:S07]  /*03f0*/  FADD R6, R6, R17 ;  /* 0x0000001106067221 */ /* 0x000fce0000000000 */
.L_x_0:
[----:B------:R-:W0:Y:S01]  /*0400*/  SHFL.BFLY PT, R3, R6, 0x10, 0x1f ;  /* 0x0e001f0006037f89 */ /* 0x000e2200000e0000 */
[----:B------:R-:W1:Y:S01]  /*0410*/  S2UR UR5, SR_CgaCtaId ;  /* 0x00000000000579c3 */ /* 0x000e620000008800 */
[C---:B------:R-:W-:Y:S01]  /*0420*/  LOP3.LUT P1, RZ, R18.reuse, 0x1f, RZ, 0xc0, !PT ;  /* 0x0000001f12ff7812 */ /* 0x040fe2000782c0ff */
[----:B------:R-:W-:Y:S01]  /*0430*/  UMOV UR4, 0x400 ;  /* 0x0000040000047882 */ /* 0x000fe20000000000 */
[----:B------:R-:W-:Y:S01]  /*0440*/  ISETP.GE.U32.AND P2, PT, R18, 0x10, PT ;  /* 0x000000101200780c */ /* 0x000fe20003f46070 */
[----:B------:R-:W2:Y:S01]  /*0450*/  LDCU.64 UR8, c[0x0][0x380] ;  /* 0x00007000ff0877ac */ /* 0x000ea20008000a00 */
[----:B------:R-:W3:Y:S01]  /*0460*/  LDCU.64 UR6, c[0x0][0x388] ;  /* 0x00007100ff0677ac */ /* 0x000ee20008000a00 */
[----:B0-----:R-:W-:Y:S01]  /*0470*/  FADD R3, R3, R6 ;  /* 0x0000000603037221 */ /* 0x001fe20000000000 */
[----:B-1----:R-:W-:-:S03]  /*0480*/  ULEA UR4, UR5, UR4, 0x18 ;  /* 0x0000000405047291 */ /* 0x002fc6000f8ec0ff */
[----:B------:R-:W-:Y:S01]  /*0490*/  UMOV UR5, 0xf0 ;  /* 0x000000f000057882 */ /* 0x000fe20000000000 */
[----:B------:R-:W0:Y:S01]  /*04a0*/  SHFL.BFLY PT, R0, R3, 0x8, 0x1f ;  /* 0x0d001f0003007f89 */ /* 0x000e2200000e0000 */
[----:B------:R-:W-:Y:S01]  /*04b0*/  USHF.R.U32 UR10, UR5, 0x4, URZ ;  /* 0x00000004050a7899 */ /* 0x000fe200080016ff */
[----:B------:R-:W-:-:S03]  /*04c0*/  UMOV UR11, 0x140 ;  /* 0x00000140000b7882 */ /* 0x000fc60000000000 */
[----:B------:R-:W-:-:S04]  /*04d0*/  ULOP3.LUT UR11, UR11, 0xf, UR10, 0xf8, !UPT ;  /* 0x0000000f0b0b7892 */ /* 0x000fc8000f8ef80a */
[----:B------:R-:W-:Y:S01]  /*04e0*/  USHF.L.U32 UR11, UR11, 0x14, URZ ;  /* 0x000000140b0b7899 */ /* 0x000fe200080006ff */
[----:B------:R-:W-:Y:S01]  /*04f0*/  UMOV UR10, URZ ;  /* 0x000000ff000a7c82 */ /* 0x000fe20008000000 */
[----:B0-----:R-:W-:-:S05]  /*0500*/  FADD R10, R3, R0 ;  /* 0x00000000030a7221 */ /* 0x001fca0000000000 */
[----:B------:R-:W0:Y:S02]  /*0510*/  SHFL.BFLY PT, R11, R10, 0x4, 0x1f ;  /* 0x0c801f000a0b7f89 */ /* 0x000e2400000e0000 */
[----:B0-----:R-:W-:-:S05]  /*0520*/  FADD R11, R10, R11 ;  /* 0x0000000b0a0b7221 */ /* 0x001fca0000000000 */
[----:B------:R-:W0:Y:S02]  /*0530*/  SHFL.BFLY PT, R0, R11, 0x2, 0x1f ;  /* 0x0c401f000b007f89 */ /* 0x000e2400000e0000 */
[----:B0-----:R-:W-:Y:S01]  /*0540*/  FADD R12, R11, R0 ;  /* 0x000000000b0c7221 */ /* 0x001fe20000000000 */
[----:B------:R-:W-:-:S04]  /*0550*/  SHF.R.U32.HI R0, RZ, 0x5, R18 ;  /* 0x00000005ff007819 */ /* 0x000fc80000011612 */
[----:B------:R-:W0:Y:S01]  /*0560*/  SHFL.BFLY PT, R13, R12, 0x1, 0x1f ;  /* 0x0c201f000c0d7f89 */ /* 0x000e2200000e0000 */
[----:B------:R-:W-:-:S04]  /*0570*/  LOP3.LUT R0, R0, 0xf, RZ, 0xc0, !PT ;  /* 0x0000000f00007812 */ /* 0x000fc800078ec0ff */
[----:B------:R-:W-:Y:S01]  /*0580*/  LEA R0, R0, UR4, 0x2 ;  /* 0x0000000400007c11 */ /* 0x000fe2000f8e10ff */
[----:B0-----:R-:W-:-:S05]  /*0590*/  FADD R15, R12, R13 ;  /* 0x0000000d0c0f7221 */ /* 0x001fca0000000000 */
[----:B------:R-:W-:Y:S01]  /*05a0*/  @!P1 STS [R0], R15 ;  /* 0x0000000f00009388 */ /* 0x000fe20000000800 */
[----:B------:R-:W-:Y:S01]  /*05b0*/  BAR.SYNC.DEFER_BLOCKING 0x0 ;  /* 0x0000000000007b1d */ /* 0x000fe20000010000 */
[----:B------:R-:W-:Y:S01]  /*05c0*/  ISETP.NE.AND P1, PT, R18, RZ, PT ;  /* 0x000000ff1200720c */ /* 0x000fe20003f25270 */
[----:B------:R-:W-:-:S04]  /*05d0*/  CS2R R18, SRZ ;  /* 0x0000000000127805 */ /* 0x000fc8000001ff00 */
[----:B------:R-:W0:Y:S04]  /*05e0*/  @!P2 LDS R6, [R7+UR4] ;  /* 0x000000040706a984 */ /* 0x000e280008000800 */
[----:B0-----:R-:W0:Y:S02]  /*05f0*/  SHFL.BFLY PT, R3, R6, 0x8, 0x1f ;  /* 0x0d001f0006037f89 */ /* 0x001e2400000e0000 */
[----:B0-----:R-:W-:-:S05]  /*0600*/  FADD R3, R6, R3 ;  /* 0x0000000306037221 */ /* 0x001fca0000000000 */
[----:B------:R-:W0:Y:S02]  /*0610*/  SHFL.BFLY PT, R10, R3, 0x4, 0x1f ;  /* 0x0c801f00030a7f89 */ /* 0x000e2400000e0000 */
[----:B0-----:R-:W-:Y:S01]  /*0620*/  FADD R12, R3, R10 ;  /* 0x0000000a030c7221 */ /* 0x001fe20000000000 */
[----:B--2---:R-:W-:-:S04]  /*0630*/  LEA R10, P2, R8, UR8, 0x1 ;  /* 0x00000008080a7c11 */ /* 0x004fc8000f8408ff */
[----:B------:R-:W0:Y:S02]  /*0640*/  SHFL.BFLY PT, R11, R12, 0x2, 0x1f ;  /* 0x0c401f000c0b7f89 */ /* 0x000e2400000e0000 */
[----:B0-----:R-:W-:Y:S01]  /*0650*/  FADD R13, R12, R11 ;  /* 0x0000000b0c0d7221 */ /* 0x001fe20000000000 */
[----:B------:R-:W-:Y:S01]  /*0660*/  LEA.HI.X R11, R8, UR9, R9, 0x1, P2 ;  /* 0x00000009080b7c11 */ /* 0x000fe200090f0c09 */
[----:B------:R-:W-:Y:S01]  /*0670*/  USHF.R.U32 UR8, UR5, 0x4, URZ ;  /* 0x0000000405087899 */ /* 0x000fe200080016ff */
[----:B------:R-:W-:-:S03]  /*0680*/  UMOV UR9, 0x120 ;  /* 0x0000012000097882 */ /* 0x000fc60000000000 */
[----:B------:R-:W-:-:S04]  /*0690*/  ULOP3.LUT UR9, UR9, 0xf, UR8, 0xf8, !UPT ;  /* 0x0000000f09097892 */ /* 0x000fc8000f8ef808 */
[----:B------:R-:W-:Y:S01]  /*06a0*/  USHF.L.U32 UR9, UR9, 0x14, URZ ;  /* 0x0000001409097899 */ /* 0x000fe200080006ff */
[----:B------:R-:W-:Y:S01]  /*06b0*/  UMOV UR8, URZ ;  /* 0x000000ff00087c82 */ /* 0x000fe20008000000 */
[C---:B---3--:R-:W-:Y:S01]  /*06c0*/  LEA R8, P2, R4.reuse, UR6, 0x1 ;  /* 0x0000000604087c11 */ /* 0x048fe2000f8408ff */
[----:B------:R-:W0:Y:S03]  /*06d0*/  SHFL.BFLY PT, R14, R13, 0x1, 0x1f ;  /* 0x0c201f000d0e7f89 */ /* 0x000e2600000e0000 */
[----:B------:R-:W-:Y:S01]  /*06e0*/  LEA.HI.X R9, R4, UR7, R5, 0x1, P2 ;  /* 0x0000000704097c11 */ /* 0x000fe200090f0c05 */
[----:B0-----:R-:W-:Y:S01]  /*06f0*/  FADD R6, R13, R14 ;  /* 0x0000000e0d067221 */ /* 0x001fe20000000000 */
[----:B------:R-:W-:Y:S01]  /*0700*/  MOV R3, 0x394ccccd ;  /* 0x394ccccd00037802 */ /* 0x000fe20000000f00 */
[----:B------:R-:W0:Y:S03]  /*0710*/  LDC.64 R12, c[0x0][0x380] ;  /* 0x0000e000ff0c7b82 */ /* 0x000e260000000a00 */
[----:B------:R-:W-:Y:S05]  /*0720*/  @!P1 STS [R7+UR4], R6 ;  /* 0x0000000607009988 */ /* 0x000fea0008000804 */
[----:B------:R-:W-:Y:S06]  /*0730*/  BAR.SYNC.DEFER_BLOCKING 0x0 ;  /* 0x0000000000007b1d */ /* 0x000fec0000010000 */
[----:B------:R-:W2:Y:S04]  /*0740*/  @!P0 LDG.E.EF.64 R18, desc[UR8][R10.64] ;  /* 0x000000080a128981 */ /* 0x000ea8000c0e1b00 */
[----:B------:R-:W3:Y:S01]  /*0750*/  LDG.E.EL.64 R14, desc[UR10][R8.64] ;  /* 0x0000000a080e7981 */ /* 0x000ee2000c2e1b00 */
[----:B------:R-:W1:Y:S03]  /*0760*/  LDCU.64 UR6, c[0x0][0x358] ;  /* 0x00006b00ff0677ac */ /* 0x000e660008000a00 */
[----:B------:R-:W4:Y:S02]  /*0770*/  LDS R0, [UR4] ;  /* 0x00000004ff007984 */ /* 0x000f240008000800 */
[----:B----4-:R-:W-:-:S06]  /*0780*/  FFMA R0, R0, R3, 9.9999999747524270788e-07 ;  /* 0x358637bd00007423 */ /* 0x010fcc0000000003 */
[----:B------:R-:W4:Y:S01]  /*0790*/  MUFU.RSQ R0, R0 ;  /* 0x0000000000007308 */ /* 0x000f220000001400 */
[--C-:B--2---:R-:W-:Y:S02]  /*07a0*/  HADD2.F32 R17, -RZ, R19.reuse.H0_H0 ;  /* 0x20000013ff117230 */ /* 0x104fe40000004100 */
[----:B------:R-:W-:Y:S02]  /*07b0*/  HADD2.F32 R19, -RZ, R19.H1_H1 ;  /* 0x30000013ff137230 */ /* 0x000fe40000004100 */
[--C-:B------:R-:W-:Y:S02]  /*07c0*/  HADD2.F32 R3, -RZ, R18.reuse.H0_H0 ;  /* 0x20000012ff037230 */ /* 0x100fe40000004100 */
[C---:B----4-:R-:W-:Y:S01]  /*07d0*/  FMUL R20, R0.reuse, R17 ;  /* 0x0000001100147220 */ /* 0x050fe20000400000 */
[----:B------:R-:W-:Y:S02]  /*07e0*/  HADD2.F32 R7, -RZ, R18.H1_H1 ;  /* 0x30000012ff077230 */ /* 0x000fe40000004100 */
[----:B------:R-:W-:Y:S01]  /*07f0*/  FMUL R19, R0, R19 ;  /* 0x0000001300137220 */ /* 0x000fe20000400000 */
[----:B---3--:R-:W-:-:S02]  /*0800*/  HADD2.F32 R18, -RZ, R15.H1_H1 ;  /* 0x3000000fff127230 */ /* 0x008fc40000004100 */
[C---:B------:R-:W-:Y:S01]  /*0810*/  FMUL R3, R0.reuse, R3 ;  /* 0x0000000300037220 */ /* 0x040fe20000400000 */
[--C-:B------:R-:W-:Y:S02]  /*0820*/  HADD2.F32 R6, -RZ, R14.reuse.H1_H1 ;  /* 0x3000000eff067230 */ /* 0x100fe40000004100 */
[----:B------:R-:W-:Y:S01]  /*0830*/  FMUL R7, R0, R7 ;  /* 0x0000000700077220 */ /* 0x000fe20000400000 */
[----:B------:R-:W-:Y:S02]  /*0840*/  HADD2.F32 R15, -RZ, R15.H0_H0 ;  /* 0x2000000fff0f7230 */ /* 0x000fe40000004100 */
[----:B------:R-:W-:Y:S01]  /*0850*/  FMUL R18, R18, R19 ;  /* 0x0000001312127220 */ /* 0x000fe20000400000 */
[----:B------:R-:W-:Y:S02]  /*0860*/  HADD2.F32 R14, -RZ, R14.H0_H0 ;  /* 0x2000000eff0e7230 */ /* 0x000fe40000004100 */
[----:B------:R-:W-:Y:S01]  /*0870*/  FMUL R6, R6, R7 ;  /* 0x0000000706067220 */ /* 0x000fe20000400000 */
[----:B------:R-:W-:Y:S01]  /*0880*/  IADD3 R7, PT, PT, R2, 0x800, R4 ;  /* 0x0000080002077810 */ /* 0x000fe20007ffe004 */
[----:B------:R-:W-:Y:S01]  /*0890*/  FMUL R15, R15, R20 ;  /* 0x000000140f0f7220 */ /* 0x000fe20000400000 */
[----:B------:R-:W-:-:S04]  /*08a0*/  FMUL R3, R14, R3 ;  /* 0x000000030e037220 */ /* 0x000fc80000400000 */
[----:B------:R-:W-:Y:S01]  /*08b0*/  F2FP.F16.F32.PACK_AB R23, R18, R15 ;  /* 0x0000000f1217723e */ /* 0x000fe200000000ff */
[----:B------:R-:W-:Y:S01]  /*08c0*/  CS2R R14, SRZ ;  /* 0x00000000000e7805 */ /* 0x000fe2000001ff00 */
[----:B------:R-:W-:Y:S01]  /*08d0*/  F2FP.F16.F32.PACK_AB R22, R6, R3 ;  /* 0x000000030616723e */ /* 0x000fe200000000ff */
[----:B0-----:R-:W-:-:S04]  /*08e0*/  IMAD.WIDE R6, R7, 0x2, R12 ;  /* 0x0000000207067825 */ /* 0x001fc800078e020c */
[----:B-1----:R0:W-:Y:S04]  /*08f0*/  @!P0 STG.E.64 desc[UR6][R10.64], R22 ;  /* 0x000000160a008986 */ /* 0x0021e8000c101b06 */
[----:B------:R-:W2:Y:S04]  /*0900*/  @!P0 LDG.E.EF.64 R14, desc[UR8][R6.64] ;  /* 0x00000008060e8981 */ /* 0x000ea8000c0e1b00 */
[----:B------:R-:W3:Y:S01]  /*0910*/  LDG.E.EL.64 R18, desc[UR10][R8.64+0x1000] ;  /* 0x0010000a08127981 */ /* 0x000ee2000c2e1b00 */
[----:B------:R-:W-:Y:S01]  /*0920*/  LOP3.LUT R4, R4, 0x1000, RZ, 0xfc, !PT ;  /* 0x0000100004047812 */ /* 0x000fe200078efcff */
[----:B------:R-:W-:Y:S01]  /*0930*/  USHF.R.U32 UR8, UR5, 0x4, URZ ;  /* 0x0000000405087899 */ /* 0x000fe200080016ff */
[----:B------:R-:W-:-:S03]  /*0940*/  UMOV UR9, 0x120 ;  /* 0x0000012000097882 */ /* 0x000fc60000000000 */
[----:B------:R-:W-:-:S04]  /*0950*/  ULOP3.LUT UR9, UR9, 0xf, UR8, 0xf8, !UPT ;  /* 0x0000000f09097892 */ /* 0x000fc8000f8ef808 */
[----:B------:R-:W-:Y:S01]  /*0960*/  USHF.L.U32 UR9, UR9, 0x14, URZ ;  /* 0x0000001409097899 */ /* 0x000fe200080006ff */
[----:B------:R-:W-:Y:S01]  /*0970*/  UMOV UR8, URZ ;  /* 0x000000ff00087c82 */ /* 0x000fe20008000000 */
[----:B------:R-:W-:-:S03]  /*0980*/  USHF.R.U32 UR4, UR5, 0x4, URZ ;  /* 0x0000000405047899 */ /* 0x000fc600080016ff */
[----:B------:R-:W-:Y:S02]  /*0990*/  UMOV UR5, 0x140 ;  /* 0x0000014000057882 */ /* 0x000fe40000000000 */
[----:B------:R-:W-:-:S04]  /*09a0*/  ULOP3.LUT UR5, UR5, 0xf, UR4, 0xf8, !UPT ;  /* 0x0000000f05057892 */ /* 0x000fc8000f8ef804 */
[----:B------:R-:W-:Y:S01]  /*09b0*/  USHF.L.U32 UR5, UR5, 0x14, URZ ;  /* 0x0000001405057899 */ /* 0x000fe200080006ff */
[----:B------:R-:W-:Y:S01]  /*09c0*/  UMOV UR4, URZ ;  /* 0x000000ff00047c82 */ /* 0x000fe20008000000 */
[----:B------:R-:W-:-:S03]  /*09d0*/  ISETP.GE.U64.AND P1, PT, R4, 0x1400, PT ;  /* 0x000014000400780c */ /* 0x000fc60003f36070 */
[----:B------:R-:W-:-:S03]  /*09e0*/  IADD3 R21, PT, PT, R2, R4, RZ ;  /* 0x0000000402157210 */ /* 0x000fc60007ffe0ff */
[----:B------:R-:W-:Y:S02]  /*09f0*/  ISETP.LT.U32.AND P2, PT, R16, 0x200, !P1 ;  /* 0x000002001000780c */ /* 0x000fe40004f41070 */
[----:B------:R-:W-:-:S04]  /*0a00*/  IMAD.WIDE R12, R21, 0x2, R12 ;  /* 0x00000002150c7825 */ /* 0x000fc800078e020c */
[--C-:B--2---:R-:W-:Y:S02]  /*0a10*/  HADD2.F32 R3, -RZ, R14.reuse.H0_H0 ;  /* 0x2000000eff037230 */ /* 0x104fe40000004100 */
[----:B------:R-:W-:Y:S02]  /*0a20*/  HADD2.F32 R5, -RZ, R14.H1_H1 ;  /* 0x3000000eff057230 */ /* 0x000fe40000004100 */
[--C-:B------:R-:W-:Y:S02]  /*0a30*/  HADD2.F32 R17, -RZ, R15.reuse.H0_H0 ;  /* 0x2000000fff117230 */ /* 0x100fe40000004100 */
[C---:B------:R-:W-:Y:S01]  /*0a40*/  FMUL R3, R0.reuse, R3 ;  /* 0x0000000300037220 */ /* 0x040fe20000400000 */
[----:B------:R-:W-:Y:S02]  /*0a50*/  HADD2.F32 R15, -RZ, R15.H1_H1 ;  /* 0x3000000fff0f7230 */ /* 0x000fe40000004100 */
[----:B------:R-:W-:Y:S01]  /*0a60*/  FMUL R5, R0, R5 ;  /* 0x0000000500057220 */ /* 0x000fe20000400000 */
[----:B---3--:R-:W-:-:S02]  /*0a70*/  HADD2.F32 R2, -RZ, R18.H1_H1 ;  /* 0x30000012ff027230 */ /* 0x008fc40000004100 */
[C---:B0-----:R-:W-:Y:S01]  /*0a80*/  FMUL R10, R0.reuse, R17 ;  /* 0x00000011000a7220 */ /* 0x041fe20000400000 */
[----:B------:R-:W-:Y:S02]  /*0a90*/  HADD2.F32 R18, -RZ, R18.H0_H0 ;  /* 0x20000012ff127230 */ /* 0x000fe40000004100 */
[----:B------:R-:W-:Y:S01]  /*0aa0*/  FMUL R15, R0, R15 ;  /* 0x0000000f000f7220 */ /* 0x000fe20000400000 */
[--C-:B------:R-:W-:Y:S02]  /*0ab0*/  HADD2.F32 R4, -RZ, R19.reuse.H1_H1 ;  /* 0x30000013ff047230 */ /* 0x100fe40000004100 */
[----:B------:R-:W-:Y:S01]  /*0ac0*/  FMUL R2, R2, R5 ;  /* 0x0000000502027220 */ /* 0x000fe20000400000 */
[----:B------:R-:W-:Y:S02]  /*0ad0*/  HADD2.F32 R19, -RZ, R19.H0_H0 ;  /* 0x20000013ff137230 */ /* 0x000fe40000004100 */
[----:B------:R-:W-:Y:S01]  /*0ae0*/  FMUL R3, R18, R3 ;  /* 0x0000000312037220 */ /* 0x000fe20000400000 */
[----:B------:R-:W-:Y:S01]  /*0af0*/  FMUL R15, R4, R15 ;  /* 0x0000000f040f7220 */ /* 0x000fe20000400000 */
[----:B------:R-:W-:Y:S01]  /*0b00*/  CS2R R4, SRZ ;  /* 0x0000000000047805 */ /* 0x000fe2000001ff00 */
[----:B------:R-:W-:-:S02]  /*0b10*/  FMUL R10, R19, R10 ;  /* 0x0000000a130a7220 */ /* 0x000fc40000400000 */
[----:B------:R-:W-:Y:S01]  /*0b20*/  F2FP.F16.F32.PACK_AB R18, R2, R3 ;  /* 0x000000030212723e */ /* 0x000fe200000000ff */
[----:B------:R-:W-:Y:S02]  /*0b30*/  CS2R R2, SRZ ;  /* 0x0000000000027805 */ /* 0x000fe4000001ff00 */
[----:B------:R-:W-:-:S05]  /*0b40*/  F2FP.F16.F32.PACK_AB R19, R15, R10 ;  /* 0x0000000a0f13723e */ /* 0x000fca00000000ff */
[----:B------:R0:W-:Y:S04]  /*0b50*/  @!P0 STG.E.64 desc[UR6][R6.64], R18 ;  /* 0x0000001206008986 */ /* 0x0001e8000c101b06 */
[----:B------:R-:W2:Y:S04]  /*0b60*/  @P2 LDG.E.EF.64 R2, desc[UR8][R12.64] ;  /* 0x000000080c022981 */ /* 0x000ea8000c0e1b00 */
[----:B------:R1:W3:Y:S01]  /*0b70*/  @!P1 LDG.E.EL.64 R4, desc[UR4][R8.64+0x2000] ;  /* 0x0020000408049981 */ /* 0x0002e2000c2e1b00 */
[----:B--2---:R-:W-:Y:S02]  /*0b80*/  HADD2.F32 R17, -RZ, R3.H0_H0 ;  /* 0x20000003ff117230 */ /* 0x004fe40000004100 */
[----:B------:R-:W-:-:S02]  /*0b90*/  HADD2.F32 R11, -RZ, R2.H0_H0 ;  /* 0x20000002ff0b7230 */ /* 0x000fc40000004100 */
[----:B------:R-:W-:Y:S02]  /*0ba0*/  HADD2.F32 R15, -RZ, R2.H1_H1 ;  /* 0x30000002ff0f7230 */ /* 0x000fe40000004100 */
[C---:B-1----:R-:W-:Y:S01]  /*0bb0*/  FMUL R8, R0.reuse, R17 ;  /* 0x0000001100087220 */ /* 0x042fe20000400000 */
[----:B------:R-:W-:Y:S02]  /*0bc0*/  HADD2.F32 R3, -RZ, R3.H1_H1 ;  /* 0x30000003ff037230 */ /* 0x000fe40000004100 */
[C---:B------:R-:W-:Y:S01]  /*0bd0*/  FMUL R11, R0.reuse, R11 ;  /* 0x0000000b000b7220 */ /* 0x040fe20000400000 */
[--C-:B---3--:R-:W-:Y:S02]  /*0be0*/  HADD2.F32 R2, -RZ, R4.reuse.H1_H1 ;  /* 0x30000004ff027230 */ /* 0x108fe40000004100 */
[C---:B------:R-:W-:Y:S01]  /*0bf0*/  FMUL R15, R0.reuse, R15 ;  /* 0x0000000f000f7220 */ /* 0x040fe20000400000 */
[----:B0-----:R-:W-:Y:S02]  /*0c00*/  HADD2.F32 R6, -RZ, R5.H1_H1 ;  /* 0x30000005ff067230 */ /* 0x001fe40000004100 */
[----:B------:R-:W-:Y:S01]  /*0c10*/  FMUL R3, R0, R3 ;  /* 0x0000000300037220 */ /* 0x000fe20000400000 */
[----:B------:R-:W-:-:S02]  /*0c20*/  HADD2.F32 R4, -RZ, R4.H0_H0 ;  /* 0x20000004ff047230 */ /* 0x000fc40000004100 */
[----:B------:R-:W-:Y:S01]  /*0c30*/  FMUL R15, R2, R15 ;  /* 0x0000000f020f7220 */ /* 0x000fe20000400000 */
[----:B------:R-:W-:Y:S02]  /*0c40*/  HADD2.F32 R5, -RZ, R5.H0_H0 ;  /* 0x20000005ff057230 */ /* 0x000fe40000004100 */
[----:B------:R-:W-:Y:S01]  /*0c50*/  FMUL R6, R6, R3 ;  /* 0x0000000306067220 */ /* 0x000fe20000400000 */
[----:B------:R-:W-:Y:S02]  /*0c60*/  FMUL R4, R4, R11 ;  /* 0x0000000b04047220 */ /* 0x000fe40000400000 */
[----:B------:R-:W-:-:S03]  /*0c70*/  FMUL R5, R5, R8 ;  /* 0x0000000805057220 */ /* 0x000fc60000400000 */
[----:B------:R-:W-:Y:S02]  /*0c80*/  F2FP.F16.F32.PACK_AB R4, R15, R4 ;  /* 0x000000040f04723e */ /* 0x000fe400000000ff */
[----:B------:R-:W-:Y:S01]  /*0c90*/  F2FP.F16.F32.PACK_AB R5, R6, R5 ;  /* 0x000000050605723e */ /* 0x000fe200000000ff */
[----:B------:R-:W-:Y:S06]  /*0ca0*/  @!P2 EXIT ;  /* 0x000000000000a94d */ /* 0x000fec0003800000 */
[----:B------:R-:W-:Y:S01]  /*0cb0*/  STG.E.64 desc[UR6][R12.64], R4 ;  /* 0x000000040c007986 */ /* 0x000fe2000c101b06 */
[----:B------:R-:W-:Y:S05]  /*0cc0*/  EXIT ;  /* 0x000000000000794d */ /* 0x000fea0003800000 */
.L_x_1:
[----:B------:R-:W-:-:S00]  /*0cd0*/  BRA `(.L_x_1) ;  /* 0xfffffffc00fc7947 */ /* 0x000fc0000383ffff */
[----:B------:R-:W-:-:S00]  /*0ce0*/  NOP ;  /* 0x0000000000007918 */ /* 0x000fc00000000000 */
        /* <DEDUP_REMOVED lines=9> */
.L_x_2:


//--------------------- .nv.global.init           --------------------------
	.section	.nv.global.init,"aw",@progbits
.nv.global.init:
	.type		_$_str,@object
	.size		_$_str,(.L_0 - _$_str)
_$_str:
        /*0000*/ 	.byte	0x5f, 0x5f, 0x43, 0x55, 0x44, 0x41, 0x5f, 0x46, 0x54, 0x5a, 0x00
.L_0:


//--------------------- .nv.shared.triton_red_fused__scaled_dot_product_efficient_attention_mean_pow_4 --------------------------
	.section	.nv.shared.triton_red_fused__scaled_dot_product_efficient_attention_mean_pow_4,"aw",@nobits
	.sectionflags	@""
	.align	16
	.zero		1024


//--------------------- .nv.shared.reserved.0     --------------------------
	.section	.nv.shared.reserved.0,"aw",@nobits
	.weak		__nv_reservedSMEM_offset_0_alias
	.size		__nv_reservedSMEM_offset_0_alias, 0, 64
	.other		__nv_reservedSMEM_offset_0_alias,@"STO_CUDA_RESERVED_SHARED STV_DEFAULT"
__nv_reservedSMEM_offset_0_alias:
	.zero		0
	.zero		64


//--------------------- .nv.constant0.triton_red_fused__scaled_dot_product_efficient_attention_mean_pow_4 --------------------------
	.section	.nv.constant0.triton_red_fused__scaled_dot_product_efficient_attention_mean_pow_4,"a",@progbits
	.sectionflags	@""
	.align	4
.nv.constant0.triton_red_fused__scaled_dot_product_efficient_attention_mean_pow_4:
	.zero		928


//--------------------- SYMBOLS --------------------------

	.type		.nv.reservedSmem.offset0,@object
	.size		.nv.reservedSmem.offset0,0x4
	.type		.nv.reservedSmem.cap,@object
	.size		.nv.reservedSmem.cap,0x4
